//
// Generated by NVIDIA NVVM Compiler
//
// Compiler Build ID: CL-36424714
// Cuda compilation tools, release 13.0, V13.0.88
// Based on NVVM 20.0.0
//

.version 9.0
.target sm_100
.address_size 64

	// .globl	_Z9qk_kernelPKfS0_Pfiif

.visible .entry _Z9qk_kernelPKfS0_Pfiif(
	.param .u64 .ptr .align 1 _Z9qk_kernelPKfS0_Pfiif_param_0,
	.param .u64 .ptr .align 1 _Z9qk_kernelPKfS0_Pfiif_param_1,
	.param .u64 .ptr .align 1 _Z9qk_kernelPKfS0_Pfiif_param_2,
	.param .u32 _Z9qk_kernelPKfS0_Pfiif_param_3,
	.param .u32 _Z9qk_kernelPKfS0_Pfiif_param_4,
	.param .f32 _Z9qk_kernelPKfS0_Pfiif_param_5
)
{
	.reg .pred 	%p<12>;
	.reg .b32 	%r<48>;
	.reg .b32 	%f<115>;
	.reg .b64 	%rd<43>;

	ld.param.u64 	%rd11, [_Z9qk_kernelPKfS0_Pfiif_param_0];
	ld.param.u64 	%rd12, [_Z9qk_kernelPKfS0_Pfiif_param_1];
	ld.param.u64 	%rd10, [_Z9qk_kernelPKfS0_Pfiif_param_2];
	ld.param.u32 	%r25, [_Z9qk_kernelPKfS0_Pfiif_param_3];
	ld.param.u32 	%r26, [_Z9qk_kernelPKfS0_Pfiif_param_4];
	ld.param.f32 	%f14, [_Z9qk_kernelPKfS0_Pfiif_param_5];
	cvta.to.global.u64 	%rd1, %rd12;
	cvta.to.global.u64 	%rd2, %rd11;
	mov.u32 	%r27, %ctaid.y;
	mov.u32 	%r28, %ntid.y;
	mov.u32 	%r29, %tid.y;
	mad.lo.s32 	%r1, %r27, %r28, %r29;
	mov.u32 	%r30, %ctaid.x;
	mov.u32 	%r31, %ntid.x;
	mov.u32 	%r32, %tid.x;
	mad.lo.s32 	%r2, %r30, %r31, %r32;
	max.s32 	%r33, %r1, %r2;
	setp.ge.s32 	%p1, %r33, %r25;
	@%p1 bra 	$L__BB0_15;
	setp.lt.s32 	%p2, %r26, 1;
	mov.f32 	%f114, 0f00000000;
	@%p2 bra 	$L__BB0_14;
	mul.lo.s32 	%r3, %r26, %r1;
	mul.lo.s32 	%r4, %r26, %r2;
	and.b32  	%r5, %r26, 15;
	setp.lt.u32 	%p3, %r26, 16;
	mov.f32 	%f114, 0f00000000;
	mov.b32 	%r44, 0;
	@%p3 bra 	$L__BB0_5;
	and.b32  	%r44, %r26, 2147483632;
	neg.s32 	%r42, %r44;
	mul.wide.u32 	%rd13, %r3, 4;
	add.s64 	%rd14, %rd13, %rd2;
	add.s64 	%rd41, %rd14, 32;
	add.s64 	%rd4, %rd1, 32;
	mov.f32 	%f114, 0f00000000;
	mov.u32 	%r41, %r4;
$L__BB0_4:
	.pragma "nounroll";
	mul.wide.s32 	%rd15, %r41, 4;
	add.s64 	%rd16, %rd4, %rd15;
	ld.global.f32 	%f19, [%rd41+-32];
	ld.global.f32 	%f20, [%rd16+-32];
	fma.rn.f32 	%f21, %f19, %f20, %f114;
	ld.global.f32 	%f22, [%rd41+-28];
	ld.global.f32 	%f23, [%rd16+-28];
	fma.rn.f32 	%f24, %f22, %f23, %f21;
	ld.global.f32 	%f25, [%rd41+-24];
	ld.global.f32 	%f26, [%rd16+-24];
	fma.rn.f32 	%f27, %f25, %f26, %f24;
	ld.global.f32 	%f28, [%rd41+-20];
	ld.global.f32 	%f29, [%rd16+-20];
	fma.rn.f32 	%f30, %f28, %f29, %f27;
	ld.global.f32 	%f31, [%rd41+-16];
	ld.global.f32 	%f32, [%rd16+-16];
	fma.rn.f32 	%f33, %f31, %f32, %f30;
	ld.global.f32 	%f34, [%rd41+-12];
	ld.global.f32 	%f35, [%rd16+-12];
	fma.rn.f32 	%f36, %f34, %f35, %f33;
	ld.global.f32 	%f37, [%rd41+-8];
	ld.global.f32 	%f38, [%rd16+-8];
	fma.rn.f32 	%f39, %f37, %f38, %f36;
	ld.global.f32 	%f40, [%rd41+-4];
	ld.global.f32 	%f41, [%rd16+-4];
	fma.rn.f32 	%f42, %f40, %f41, %f39;
	ld.global.f32 	%f43, [%rd41];
	ld.global.f32 	%f44, [%rd16];
	fma.rn.f32 	%f45, %f43, %f44, %f42;
	ld.global.f32 	%f46, [%rd41+4];
	ld.global.f32 	%f47, [%rd16+4];
	fma.rn.f32 	%f48, %f46, %f47, %f45;
	ld.global.f32 	%f49, [%rd41+8];
	ld.global.f32 	%f50, [%rd16+8];
	fma.rn.f32 	%f51, %f49, %f50, %f48;
	ld.global.f32 	%f52, [%rd41+12];
	ld.global.f32 	%f53, [%rd16+12];
	fma.rn.f32 	%f54, %f52, %f53, %f51;
	ld.global.f32 	%f55, [%rd41+16];
	ld.global.f32 	%f56, [%rd16+16];
	fma.rn.f32 	%f57, %f55, %f56, %f54;
	ld.global.f32 	%f58, [%rd41+20];
	ld.global.f32 	%f59, [%rd16+20];
	fma.rn.f32 	%f60, %f58, %f59, %f57;
	ld.global.f32 	%f61, [%rd41+24];
	ld.global.f32 	%f62, [%rd16+24];
	fma.rn.f32 	%f63, %f61, %f62, %f60;
	ld.global.f32 	%f64, [%rd41+28];
	ld.global.f32 	%f65, [%rd16+28];
	fma.rn.f32 	%f114, %f64, %f65, %f63;
	add.s32 	%r42, %r42, 16;
	add.s64 	%rd41, %rd41, 64;
	add.s32 	%r41, %r41, 16;
	setp.ne.s32 	%p4, %r42, 0;
	@%p4 bra 	$L__BB0_4;
$L__BB0_5:
	setp.eq.s32 	%p5, %r5, 0;
	@%p5 bra 	$L__BB0_14;
	and.b32  	%r13, %r26, 7;
	setp.lt.u32 	%p6, %r5, 8;
	@%p6 bra 	$L__BB0_8;
	add.s32 	%r35, %r44, %r3;
	mul.wide.u32 	%rd17, %r35, 4;
	add.s64 	%rd18, %rd2, %rd17;
	ld.global.f32 	%f67, [%rd18];
	add.s32 	%r36, %r44, %r4;
	mul.wide.s32 	%rd19, %r36, 4;
	add.s64 	%rd20, %rd1, %rd19;
	ld.global.f32 	%f68, [%rd20];
	fma.rn.f32 	%f69, %f67, %f68, %f114;
	cvt.u64.u32 	%rd21, %r3;
	cvt.u64.u32 	%rd22, %r44;
	add.s64 	%rd23, %rd22, %rd21;
	shl.b64 	%rd24, %rd23, 2;
	add.s64 	%rd25, %rd2, %rd24;
	ld.global.f32 	%f70, [%rd25+4];
	ld.global.f32 	%f71, [%rd20+4];
	fma.rn.f32 	%f72, %f70, %f71, %f69;
	ld.global.f32 	%f73, [%rd25+8];
	ld.global.f32 	%f74, [%rd20+8];
	fma.rn.f32 	%f75, %f73, %f74, %f72;
	ld.global.f32 	%f76, [%rd25+12];
	ld.global.f32 	%f77, [%rd20+12];
	fma.rn.f32 	%f78, %f76, %f77, %f75;
	ld.global.f32 	%f79, [%rd25+16];
	ld.global.f32 	%f80, [%rd20+16];
	fma.rn.f32 	%f81, %f79, %f80, %f78;
	ld.global.f32 	%f82, [%rd25+20];
	ld.global.f32 	%f83, [%rd20+20];
	fma.rn.f32 	%f84, %f82, %f83, %f81;
	ld.global.f32 	%f85, [%rd25+24];
	ld.global.f32 	%f86, [%rd20+24];
	fma.rn.f32 	%f87, %f85, %f86, %f84;
	ld.global.f32 	%f88, [%rd25+28];
	ld.global.f32 	%f89, [%rd20+28];
	fma.rn.f32 	%f114, %f88, %f89, %f87;
	add.s32 	%r44, %r44, 8;
$L__BB0_8:
	setp.eq.s32 	%p7, %r13, 0;
	@%p7 bra 	$L__BB0_14;
	and.b32  	%r16, %r26, 3;
	setp.lt.u32 	%p8, %r13, 4;
	@%p8 bra 	$L__BB0_11;
	add.s32 	%r37, %r44, %r3;
	mul.wide.u32 	%rd26, %r37, 4;
	add.s64 	%rd27, %rd2, %rd26;
	ld.global.f32 	%f91, [%rd27];
	add.s32 	%r38, %r44, %r4;
	mul.wide.s32 	%rd28, %r38, 4;
	add.s64 	%rd29, %rd1, %rd28;
	ld.global.f32 	%f92, [%rd29];
	fma.rn.f32 	%f93, %f91, %f92, %f114;
	cvt.u64.u32 	%rd30, %r3;
	cvt.u64.u32 	%rd31, %r44;
	add.s64 	%rd32, %rd31, %rd30;
	shl.b64 	%rd33, %rd32, 2;
	add.s64 	%rd34, %rd2, %rd33;
	ld.global.f32 	%f94, [%rd34+4];
	ld.global.f32 	%f95, [%rd29+4];
	fma.rn.f32 	%f96, %f94, %f95, %f93;
	ld.global.f32 	%f97, [%rd34+8];
	ld.global.f32 	%f98, [%rd29+8];
	fma.rn.f32 	%f99, %f97, %f98, %f96;
	ld.global.f32 	%f100, [%rd34+12];
	ld.global.f32 	%f101, [%rd29+12];
	fma.rn.f32 	%f114, %f100, %f101, %f99;
	add.s32 	%r44, %r44, 4;
$L__BB0_11:
	setp.eq.s32 	%p9, %r16, 0;
	@%p9 bra 	$L__BB0_14;
	add.s32 	%r47, %r44, %r4;
	add.s32 	%r39, %r44, %r3;
	mul.wide.u32 	%rd35, %r39, 4;
	add.s64 	%rd42, %rd2, %rd35;
	neg.s32 	%r46, %r16;
$L__BB0_13:
	.pragma "nounroll";
	mul.wide.s32 	%rd36, %r47, 4;
	add.s64 	%rd37, %rd1, %rd36;
	ld.global.f32 	%f102, [%rd42];
	ld.global.f32 	%f103, [%rd37];
	fma.rn.f32 	%f114, %f102, %f103, %f114;
	add.s32 	%r47, %r47, 1;
	add.s64 	%rd42, %rd42, 4;
	add.s32 	%r46, %r46, 1;
	setp.ne.s32 	%p10, %r46, 0;
	@%p10 bra 	$L__BB0_13;
$L__BB0_14:
	mul.f32 	%f104, %f14, %f114;
	setp.gt.s32 	%p11, %r2, %r1;
	selp.f32 	%f105, 0fCE6E6B28, %f104, %p11;
	mad.lo.s32 	%r40, %r25, %r1, %r2;
	cvta.to.global.u64 	%rd38, %rd10;
	mul.wide.s32 	%rd39, %r40, 4;
	add.s64 	%rd40, %rd38, %rd39;
	st.global.f32 	[%rd40], %f105;
$L__BB0_15:
	ret;

}


// ===== COMPILED SASS (sm_100) =====

	.target	sm_100

	.elftype	@"ET_EXEC"


//--------------------- .note.nv.tkinfo           --------------------------
	.section	.note.nv.tkinfo,"",@"SHT_NOTE"
	.sectionflags	@"SHF_NOTE_NV_TKINFO"
	.tkinfo
        /*0018*/ 	.word	0x00000002
        /*0030*/ 	.string	""
        /*0030*/ 	.string	"ptxas"
        /*0030*/ 	.string	"Cuda compilation tools, release 13.0, V13.0.88"
        /*0030*/ 	.string	"Build cuda_13.0.r13.0/compiler.36424714_0"
        /*0030*/ 	.string	"-arch sm_100 -m 64 "



//--------------------- .note.nv.cuinfo           --------------------------
	.section	.note.nv.cuinfo,"",@"SHT_NOTE"
	.sectionflags	@"SHF_NOTE_NV_CUINFO"
        /*0018*/ 	.short	0x0002
        /*001a*/ 	.short	0x0064
        /*001c*/ 	.short	0x0082
	.zero		2


//--------------------- .nv.info                  --------------------------
	.section	.nv.info,"",@"SHT_CUDA_INFO"
	.align	4


	//----- nvinfo : EIATTR_REGCOUNT
	.align		4
        /*0000*/ 	.byte	0x04, 0x2f
        /*0002*/ 	.short	(.L_1 - .L_0)
	.align		4
.L_0:
        /*0004*/ 	.word	index@(_Z9qk_kernelPKfS0_Pfiif)
        /*0008*/ 	.word	0x0000001f


	//----- nvinfo : EIATTR_FRAME_SIZE
	.align		4
.L_1:
        /*000c*/ 	.byte	0x04, 0x11
        /*000e*/ 	.short	(.L_3 - .L_2)
	.align		4
.L_2:
        /*0010*/ 	.word	index@(_Z9qk_kernelPKfS0_Pfiif)
        /*0014*/ 	.word	0x00000000


	//----- nvinfo : EIATTR_MIN_STACK_SIZE
	.align		4
.L_3:
        /*0018*/ 	.byte	0x04, 0x12
        /*001a*/ 	.short	(.L_5 - .L_4)
	.align		4
.L_4:
        /*001c*/ 	.word	index@(_Z9qk_kernelPKfS0_Pfiif)
        /*0020*/ 	.word	0x00000000
.L_5:


//--------------------- .nv.compat                --------------------------
	.section	.nv.compat,"",@"SHT_CUDA_COMPAT_INFO"
	.align	4
        /*0000*/ 	.byte	0x02, 0x09, 0x00, 0x00, 0x02, 0x02, 0x01, 0x00, 0x02, 0x05, 0x05, 0x00, 0x03, 0x07, 0x01, 0x01
        /*0010*/ 	.byte	0x02, 0x03, 0x00, 0x00, 0x02, 0x06, 0x01, 0x00, 0x04, 0x0b, 0x08, 0x00, 0x09, 0x00, 0x00, 0x00
        /*0020*/ 	.byte	0x00, 0x00, 0x00, 0x00


//--------------------- .nv.info._Z9qk_kernelPKfS0_Pfiif --------------------------
	.section	.nv.info._Z9qk_kernelPKfS0_Pfiif,"",@"SHT_CUDA_INFO"
	.sectionflags	@""
	.align	4


	//----- nvinfo : EIATTR_CUDA_API_VERSION
	.align		4
        /*0000*/ 	.byte	0x04, 0x37
        /*0002*/ 	.short	(.L_7 - .L_6)
.L_6:
        /*0004*/ 	.word	0x00000082


	//----- nvinfo : EIATTR_KPARAM_INFO
	.align		4
.L_7:
        /*0008*/ 	.byte	0x04, 0x17
        /*000a*/ 	.short	(.L_9 - .L_8)
.L_8:
        /*000c*/ 	.word	0x00000000
        /*0010*/ 	.short	0x0005
        /*0012*/ 	.short	0x0020
        /*0014*/ 	.byte	0x00, 0xf0, 0x11, 0x00


	//----- nvinfo : EIATTR_KPARAM_INFO
	.align		4
.L_9:
        /*0018*/ 	.byte	0x04, 0x17
        /*001a*/ 	.short	(.L_11 - .L_10)
.L_10:
        /*001c*/ 	.word	0x00000000
        /*0020*/ 	.short	0x0004
        /*0022*/ 	.short	0x001c
        /*0024*/ 	.byte	0x00, 0xf0, 0x11, 0x00


	//----- nvinfo : EIATTR_KPARAM_INFO
	.align		4
.L_11:
        /*0028*/ 	.byte	0x04, 0x17
        /*002a*/ 	.short	(.L_13 - .L_12)
.L_12:
        /*002c*/ 	.word	0x00000000
        /*0030*/ 	.short	0x0003
        /*0032*/ 	.short	0x0018
        /*0034*/ 	.byte	0x00, 0xf0, 0x11, 0x00


	//----- nvinfo : EIATTR_KPARAM_INFO
	.align		4
.L_13:
        /*0038*/ 	.byte	0x04, 0x17
        /*003a*/ 	.short	(.L_15 - .L_14)
.L_14:
        /*003c*/ 	.word	0x00000000
        /*0040*/ 	.short	0x0002
        /*0042*/ 	.short	0x0010
        /*0044*/ 	.byte	0x00, 0xf5, 0x21, 0x00


	//----- nvinfo : EIATTR_KPARAM_INFO
	.align		4
.L_15:
        /*0048*/ 	.byte	0x04, 0x17
        /*004a*/ 	.short	(.L_17 - .L_16)
.L_16:
        /*004c*/ 	.word	0x00000000
        /*0050*/ 	.short	0x0001
        /*0052*/ 	.short	0x0008
        /*0054*/ 	.byte	0x00, 0xf5, 0x21, 0x00


	//----- nvinfo : EIATTR_KPARAM_INFO
	.align		4
.L_17:
        /*0058*/ 	.byte	0x04, 0x17
        /*005a*/ 	.short	(.L_19 - .L_18)
.L_18:
        /*005c*/ 	.word	0x00000000
        /*0060*/ 	.short	0x0000
        /*0062*/ 	.short	0x0000
        /*0064*/ 	.byte	0x00, 0xf5, 0x21, 0x00


	//----- nvinfo : EIATTR_SPARSE_MMA_MASK
	.align		4
.L_19:
        /*0068*/ 	.byte	0x03, 0x50
        /*006a*/ 	.short	0x0000


	//----- nvinfo : EIATTR_MAXREG_COUNT
	.align		4
        /*006c*/ 	.byte	0x03, 0x1b
        /*006e*/ 	.short	0x00ff


	//----- nvinfo : EIATTR_MERCURY_ISA_VERSION
	.align		4
        /*0070*/ 	.byte	0x03, 0x5f
        /*0072*/ 	.short	0x0101


	//----- nvinfo : EIATTR_VRC_CTA_INIT_COUNT
	.align		4
        /*0074*/ 	.byte	0x02, 0x4a
	.zero		1
	.zero		1


	//----- nvinfo : EIATTR_EXIT_INSTR_OFFSETS
	.align		4
        /*0078*/ 	.byte	0x04, 0x1c
        /*007a*/ 	.short	(.L_21 - .L_20)


	//   ....[0]....
.L_20:
        /*007c*/ 	.word	0x000000c0


	//   ....[1]....
        /*0080*/ 	.word	0x00000c10


	//----- nvinfo : EIATTR_CBANK_PARAM_SIZE
	.align		4
.L_21:
        /*0084*/ 	.byte	0x03, 0x19
        /*0086*/ 	.short	0x0024


	//----- nvinfo : EIATTR_PARAM_CBANK
	.align		4
        /*0088*/ 	.byte	0x04, 0x0a
        /*008a*/ 	.short	(.L_23 - .L_22)
	.align		4
.L_22:
        /*008c*/ 	.word	index@(.nv.constant0._Z9qk_kernelPKfS0_Pfiif)
        /*0090*/ 	.short	0x0380
        /*0092*/ 	.short	0x0024


	//----- nvinfo : EIATTR_SW_WAR
	.align		4
.L_23:
        /*0094*/ 	.byte	0x04, 0x36
        /*0096*/ 	.short	(.L_25 - .L_24)
.L_24:
        /*0098*/ 	.word	0x00000008
.L_25:


//--------------------- .nv.callgraph             --------------------------
	.section	.nv.callgraph,"",@"SHT_CUDA_CALLGRAPH"
	.align	4
	.sectionentsize	8
	.align		4
        /*0000*/ 	.word	0x00000000
	.align		4
        /*0004*/ 	.word	0xffffffff
	.align		4
        /*0008*/ 	.word	0x00000000
	.align		4
        /*000c*/ 	.word	0xfffffffe
	.align		4
        /*0010*/ 	.word	0x00000000
	.align		4
        /*0014*/ 	.word	0xfffffffd
	.align		4
        /*0018*/ 	.word	0x00000000
	.align		4
        /*001c*/ 	.word	0xfffffffc


//--------------------- .text._Z9qk_kernelPKfS0_Pfiif --------------------------
	.section	.text._Z9qk_kernelPKfS0_Pfiif,"ax",@progbits
	.align	128
        .global         _Z9qk_kernelPKfS0_Pfiif
        .type           _Z9qk_kernelPKfS0_Pfiif,@function
        .size           _Z9qk_kernelPKfS0_Pfiif,(.L_x_7 - _Z9qk_kernelPKfS0_Pfiif)
        .other          _Z9qk_kernelPKfS0_Pfiif,@"STO_CUDA_ENTRY STV_DEFAULT"
_Z9qk_kernelPKfS0_Pfiif:
.text._Z9qk_kernelPKfS0_Pfiif:
[----:B------:R-:W-:Y:S01]  /*0000*/  LDC R1, c[0x0][0x37c] ;  /* 0x0000df00ff017b82 */ /* 0x000fe20000000800 */
[----:B------:R-:W0:Y:S07]  /*0010*/  S2R R3, SR_TID.Y ;  /* 0x0000000000037919 */ /* 0x000e2e0000002200 */
[----:B------:R-:W0:Y:S01]  /*0020*/  LDC R0, c[0x0][0x364] ;  /* 0x0000d900ff007b82 */ /* 0x000e220000000800 */
[----:B------:R-:W1:Y:S01]  /*0030*/  LDCU UR11, c[0x0][0x398] ;  /* 0x00007300ff0b77ac */ /* 0x000e620008000800 */
[----:B------:R-:W2:Y:S06]  /*0040*/  S2R R2, SR_TID.X ;  /* 0x0000000000027919 */ /* 0x000eac0000002100 */
[----:B------:R-:W0:Y:S08]  /*0050*/  S2UR UR4, SR_CTAID.Y ;  /* 0x00000000000479c3 */ /* 0x000e300000002600 */
[----:B------:R-:W2:Y:S08]  /*0060*/  S2UR UR5, SR_CTAID.X ;  /* 0x00000000000579c3 */ /* 0x000eb00000002500 */
[----:B------:R-:W2:Y:S01]  /*0070*/  LDC R7, c[0x0][0x360] ;  /* 0x0000d800ff077b82 */ /* 0x000ea20000000800 */
[----:B0-----:R-:W-:-:S02]  /*0080*/  IMAD R0, R0, UR4, R3 ;  /* 0x0000000400007c24 */ /* 0x001fc4000f8e0203 */
[----:B--2---:R-:W-:-:S05]  /*0090*/  IMAD R7, R7, UR5, R2 ;  /* 0x0000000507077c24 */ /* 0x004fca000f8e0202 */
[----:B------:R-:W-:-:S04]  /*00a0*/  VIMNMX R2, PT, PT, R0, R7, !PT ;  /* 0x0000000700027248 */ /* 0x000fc80007fe0100 */
[----:B-1----:R-:W-:-:S13]  /*00b0*/  ISETP.GE.AND P0, PT, R2, UR11, PT ;  /* 0x0000000b02007c0c */ /* 0x002fda000bf06270 */
[----:B------:R-:W-:Y:S05]  /*00c0*/  @P0 EXIT ;  /* 0x000000000000094d */ /* 0x000fea0003800000 */
[----:B------:R-:W0:Y:S01]  /*00d0*/  LDCU UR7, c[0x0][0x39c] ;  /* 0x00007380ff0777ac */ /* 0x000e220008000800 */
[----:B------:R-:W-:Y:S01]  /*00e0*/  HFMA2 R14, -RZ, RZ, 0, 0 ;  /* 0x00000000ff0e7431 */ /* 0x000fe200000001ff */
[----:B------:R-:W1:Y:S01]  /*00f0*/  LDCU.64 UR12, c[0x0][0x358] ;  /* 0x00006b00ff0c77ac */ /* 0x000e620008000a00 */
[----:B0-----:R-:W-:-:S09]  /*0100*/  UISETP.GE.AND UP0, UPT, UR7, 0x1, UPT ;  /* 0x000000010700788c */ /* 0x001fd2000bf06270 */
[----:B-1----:R-:W-:Y:S05]  /*0110*/  BRA.U !UP0, `(.L_x_0) ;  /* 0x00000009089c7547 */ /* 0x002fea000b800000 */
[----:B------:R-:W-:Y:S02]  /*0120*/  UISETP.GE.U32.AND UP1, UPT, UR7, 0x10, UPT ;  /* 0x000000100700788c */ /* 0x000fe4000bf26070 */
[----:B------:R-:W-:Y:S01]  /*0130*/  IMAD R8, R0, UR7, RZ ;  /* 0x0000000700087c24 */ /* 0x000fe2000f8e02ff */
[----:B------:R-:W-:Y:S02]  /*0140*/  ULOP3.LUT UR10, UR7, 0xf, URZ, 0xc0, !UPT ;  /* 0x0000000f070a7892 */ /* 0x000fe4000f8ec0ff */
[----:B------:R-:W-:Y:S01]  /*0150*/  IMAD R9, R7, UR7, RZ ;  /* 0x0000000707097c24 */ /* 0x000fe2000f8e02ff */
[----:B------:R-:W-:Y:S01]  /*0160*/  MOV R14, RZ ;  /* 0x000000ff000e7202 */ /* 0x000fe20000000f00 */
[----:B------:R-:W-:Y:S01]  /*0170*/  UMOV UR4, URZ ;  /* 0x000000ff00047c82 */ /* 0x000fe20008000000 */
[----:B------:R-:W-:Y:S01]  /*0180*/  UISETP.NE.AND UP0, UPT, UR10, URZ, UPT ;  /* 0x000000ff0a00728c */ /* 0x000fe2000bf05270 */
[----:B------:R-:W-:Y:S10]  /*0190*/  BRA.U !UP1, `(.L_x_1) ;  /* 0x0000000509107547 */ /* 0x000ff4000b800000 */
[----:B------:R-:W0:Y:S01]  /*01a0*/  LDC.64 R2, c[0x0][0x380] ;  /* 0x0000e000ff027b82 */ /* 0x000e220000000a00 */
[----:B------:R-:W1:Y:S01]  /*01b0*/  LDCU.64 UR8, c[0x0][0x388] ;  /* 0x00007100ff0877ac */ /* 0x000e620008000a00 */
[----:B------:R-:W-:Y:S02]  /*01c0*/  MOV R14, RZ ;  /* 0x000000ff000e7202 */ /* 0x000fe40000000f00 */
[----:B------:R-:W-:Y:S01]  /*01d0*/  MOV R6, R9 ;  /* 0x0000000900067202 */ /* 0x000fe20000000f00 */
[----:B------:R-:W-:Y:S02]  /*01e0*/  ULOP3.LUT UR4, UR7, 0x7ffffff0, URZ, 0xc0, !UPT ;  /* 0x7ffffff007047892 */ /* 0x000fe4000f8ec0ff */
[----:B-1----:R-:W-:Y:S02]  /*01f0*/  UIADD3 UR5, UP1, UPT, UR8, 0x20, URZ ;  /* 0x0000002008057890 */ /* 0x002fe4000ff3e0ff */
[----:B------:R-:W-:Y:S02]  /*0200*/  UIADD3 UR8, UPT, UPT, -UR4, URZ, URZ ;  /* 0x000000ff04087290 */ /* 0x000fe4000fffe1ff */
[----:B------:R-:W-:Y:S01]  /*0210*/  UIADD3.X UR6, UPT, UPT, URZ, UR9, URZ, UP1, !UPT ;  /* 0x00000009ff067290 */ /* 0x000fe20008ffe4ff */
[----:B0-----:R-:W-:-:S03]  /*0220*/  IMAD.WIDE.U32 R2, R8, 0x4, R2 ;  /* 0x0000000408027825 */ /* 0x001fc600078e0002 */
[----:B------:R-:W-:-:S04]  /*0230*/  IADD3 R4, P0, PT, R2, 0x20, RZ ;  /* 0x0000002002047810 */ /* 0x000fc80007f1e0ff */
[----:B------:R-:W-:-:S09]  /*0240*/  IADD3.X R5, PT, PT, RZ, R3, RZ, P0, !PT ;  /* 0x00000003ff057210 */ /* 0x000fd200007fe4ff */
.L_x_2:
[----:B------:R-:W-:Y:S01]  /*0250*/  MOV R2, UR5 ;  /* 0x0000000500027c02 */ /* 0x000fe20008000f00 */
[----:B------:R-:W2:Y:S01]  /*0260*/  LDG.E R15, desc[UR12][R4.64+-0x20] ;  /* 0xffffe00c040f7981 */ /* 0x000ea2000c1e1900 */
[----:B------:R-:W-:-:S03]  /*0270*/  MOV R3, UR6 ;  /* 0x0000000600037c02 */ /* 0x000fc60008000f00 */
[----:B------:R-:W3:Y:S01]  /*0280*/  LDG.E R17, desc[UR12][R4.64+-0x1c] ;  /* 0xffffe40c04117981 */ /* 0x000ee2000c1e1900 */
[----:B------:R-:W-:-:S03]  /*0290*/  IMAD.WIDE R2, R6, 0x4, R2 ;  /* 0x0000000406027825 */ /* 0x000fc600078e0202 */
[----:B------:R-:W4:Y:S04]  /*02a0*/  LDG.E R19, desc[UR12][R4.64+-0x18] ;  /* 0xffffe80c04137981 */ /* 0x000f28000c1e1900 */
[----:B------:R-:W2:Y:S04]  /*02b0*/  LDG.E R16, desc[UR12][R2.64+-0x20] ;  /* 0xffffe00c02107981 */ /* 0x000ea8000c1e1900 */
[----:B------:R-:W3:Y:S04]  /*02c0*/  LDG.E R24, desc[UR12][R2.64+-0x1c] ;  /* 0xffffe40c02187981 */ /* 0x000ee8000c1e1900 */
[----:B------:R-:W4:Y:S04]  /*02d0*/  LDG.E R18, desc[UR12][R2.64+-0x18] ;  /* 0xffffe80c02127981 */ /* 0x000f28000c1e1900 */
[----:B------:R-:W5:Y:S04]  /*02e0*/  LDG.E R20, desc[UR12][R4.64+-0x14] ;  /* 0xffffec0c04147981 */ /* 0x000f68000c1e1900 */
        /* <DEDUP_REMOVED lines=8> */
[----:B------:R-:W5:Y:S01]  /*0370*/  LDG.E R26, desc[UR12][R4.64+0x1c] ;  /* 0x00001c0c041a7981 */ /* 0x000f62000c1e1900 */
[----:B--2---:R-:W-:-:S03]  /*0380*/  FFMA R16, R15, R16, R14 ;  /* 0x000000100f107223 */ /* 0x004fc6000000000e */
[----:B------:R-:W2:Y:S01]  /*0390*/  LDG.E R15, desc[UR12][R4.64+-0x4] ;  /* 0xfffffc0c040f7981 */ /* 0x000ea2000c1e1900 */
[----:B---3--:R-:W-:-:S03]  /*03a0*/  FFMA R24, R17, R24, R16 ;  /* 0x0000001811187223 */ /* 0x008fc60000000010 */
[----:B------:R-:W2:Y:S01]  /*03b0*/  LDG.E R14, desc[UR12][R2.64+-0x4] ;  /* 0xfffffc0c020e7981 */ /* 0x000ea2000c1e1900 */
[----:B----4-:R-:W-:-:S03]  /*03c0*/  FFMA R25, R19, R18, R24 ;  /* 0x0000001213197223 */ /* 0x010fc60000000018 */
[----:B------:R-:W3:Y:S04]  /*03d0*/  LDG.E R16, desc[UR12][R4.64] ;  /* 0x0000000c04107981 */ /* 0x000ee8000c1e1900 */
[----:B------:R-:W3:Y:S01]  /*03e0*/  LDG.E R17, desc[UR12][R2.64] ;  /* 0x0000000c02117981 */ /* 0x000ee2000c1e1900 */
[----:B-----5:R-:W-:-:S03]  /*03f0*/  FFMA R25, R20, R21, R25 ;  /* 0x0000001514197223 */ /* 0x020fc60000000019 */
[----:B------:R-:W4:Y:S04]  /*0400*/  LDG.E R18, desc[UR12][R4.64+0x4] ;  /* 0x0000040c04127981 */ /* 0x000f28000c1e1900 */
[----:B------:R-:W4:Y:S01]  /*0410*/  LDG.E R19, desc[UR12][R2.64+0x4] ;  /* 0x0000040c02137981 */ /* 0x000f22000c1e1900 */
[----:B------:R-:W-:-:S03]  /*0420*/  FFMA R25, R22, R23, R25 ;  /* 0x0000001716197223 */ /* 0x000fc60000000019 */
[----:B------:R-:W5:Y:S04]  /*0430*/  LDG.E R20, desc[UR12][R4.64+0x8] ;  /* 0x0000080c04147981 */ /* 0x000f68000c1e1900 */
[----:B------:R-:W5:Y:S01]  /*0440*/  LDG.E R21, desc[UR12][R2.64+0x8] ;  /* 0x0000080c02157981 */ /* 0x000f62000c1e1900 */
[----:B------:R-:W-:-:S03]  /*0450*/  FFMA R25, R10, R11, R25 ;  /* 0x0000000b0a197223 */ /* 0x000fc60000000019 */
[----:B------:R-:W5:Y:S04]  /*0460*/  LDG.E R22, desc[UR12][R4.64+0xc] ;  /* 0x00000c0c04167981 */ /* 0x000f68000c1e1900 */
[----:B------:R-:W5:Y:S04]  /*0470*/  LDG.E R23, desc[UR12][R2.64+0xc] ;  /* 0x00000c0c02177981 */ /* 0x000f68000c1e1900 */
[----:B------:R-:W5:Y:S01]  /*0480*/  LDG.E R10, desc[UR12][R4.64+0x10] ;  /* 0x0000100c040a7981 */ /* 0x000f62000c1e1900 */
[----:B------:R-:W-:-:S03]  /*0490*/  FFMA R28, R12, R13, R25 ;  /* 0x0000000d0c1c7223 */ /* 0x000fc60000000019 */
[----:B------:R-:W5:Y:S04]  /*04a0*/  LDG.E R11, desc[UR12][R2.64+0x10] ;  /* 0x0000100c020b7981 */ /* 0x000f68000c1e1900 */
[----:B------:R-:W5:Y:S04]  /*04b0*/  LDG.E R24, desc[UR12][R4.64+0x14] ;  /* 0x0000140c04187981 */ /* 0x000f68000c1e1900 */
[----:B------:R-:W5:Y:S04]  /*04c0*/  LDG.E R25, desc[UR12][R2.64+0x14] ;  /* 0x0000140c02197981 */ /* 0x000f68000c1e1900 */
[----:B------:R0:W5:Y:S04]  /*04d0*/  LDG.E R13, desc[UR12][R4.64+0x18] ;  /* 0x0000180c040d7981 */ /* 0x000168000c1e1900 */
[----:B------:R-:W5:Y:S01]  /*04e0*/  LDG.E R12, desc[UR12][R2.64+0x18] ;  /* 0x0000180c020c7981 */ /* 0x000f62000c1e1900 */
[----:B------:R-:W-:-:S04]  /*04f0*/  UIADD3 UR8, UPT, UPT, UR8, 0x10, URZ ;  /* 0x0000001008087890 */ /* 0x000fc8000fffe0ff */
[----:B------:R-:W-:Y:S01]  /*0500*/  UISETP.NE.AND UP1, UPT, UR8, URZ, UPT ;  /* 0x000000ff0800728c */ /* 0x000fe2000bf25270 */
[----:B0-----:R-:W-:Y:S02]  /*0510*/  IADD3 R4, P0, PT, R4, 0x40, RZ ;  /* 0x0000004004047810 */ /* 0x001fe40007f1e0ff */
[----:B------:R-:W-:Y:S02]  /*0520*/  IADD3 R6, PT, PT, R6, 0x10, RZ ;  /* 0x0000001006067810 */ /* 0x000fe40007ffe0ff */
[----:B------:R-:W-:Y:S01]  /*0530*/  IADD3.X R5, PT, PT, RZ, R5, RZ, P0, !PT ;  /* 0x00000005ff057210 */ /* 0x000fe200007fe4ff */
[----:B--2---:R-:W-:-:S04]  /*0540*/  FFMA R15, R15, R14, R28 ;  /* 0x0000000e0f0f7223 */ /* 0x004fc8000000001c */
[----:B---3--:R-:W-:-:S04]  /*0550*/  FFMA R15, R16, R17, R15 ;  /* 0x00000011100f7223 */ /* 0x008fc8000000000f */
[----:B----4-:R-:W-:-:S04]  /*0560*/  FFMA R15, R18, R19, R15 ;  /* 0x00000013120f7223 */ /* 0x010fc8000000000f */
[----:B-----5:R-:W-:-:S04]  /*0570*/  FFMA R15, R20, R21, R15 ;  /* 0x00000015140f7223 */ /* 0x020fc8000000000f */
[----:B------:R-:W-:-:S04]  /*0580*/  FFMA R15, R22, R23, R15 ;  /* 0x00000017160f7223 */ /* 0x000fc8000000000f */
[----:B------:R-:W-:-:S04]  /*0590*/  FFMA R11, R10, R11, R15 ;  /* 0x0000000b0a0b7223 */ /* 0x000fc8000000000f */
[----:B------:R-:W-:-:S04]  /*05a0*/  FFMA R24, R24, R25, R11 ;  /* 0x0000001918187223 */ /* 0x000fc8000000000b */
[----:B------:R-:W-:-:S04]  /*05b0*/  FFMA R13, R13, R12, R24 ;  /* 0x0000000c0d0d7223 */ /* 0x000fc80000000018 */
[----:B------:R-:W-:Y:S01]  /*05c0*/  FFMA R14, R26, R27, R13 ;  /* 0x0000001b1a0e7223 */ /* 0x000fe2000000000d */
[----:B------:R-:W-:Y:S06]  /*05d0*/  BRA.U UP1, `(.L_x_2) ;  /* 0xfffffffd011c7547 */ /* 0x000fec000b83ffff */
.L_x_1:
[----:B------:R-:W-:Y:S05]  /*05e0*/  BRA.U !UP0, `(.L_x_0) ;  /* 0x0000000508687547 */ /* 0x000fea000b800000 */
[----:B------:R-:W-:Y:S02]  /*05f0*/  UISETP.GE.U32.AND UP0, UPT, UR10, 0x8, UPT ;  /* 0x000000080a00788c */ /* 0x000fe4000bf06070 */
[----:B------:R-:W-:-:S04]  /*0600*/  ULOP3.LUT UR6, UR7, 0x7, URZ, 0xc0, !UPT ;  /* 0x0000000707067892 */ /* 0x000fc8000f8ec0ff */
[----:B------:R-:W-:-:S03]  /*0610*/  UISETP.NE.AND UP1, UPT, UR6, URZ, UPT ;  /* 0x000000ff0600728c */ /* 0x000fc6000bf25270 */
[----:B------:R-:W-:Y:S08]  /*0620*/  BRA.U !UP0, `(.L_x_3) ;  /* 0x0000000108907547 */ /* 0x000ff0000b800000 */
[----:B------:R-:W0:Y:S01]  /*0630*/  LDC.64 R10, c[0x0][0x380] ;  /* 0x0000e000ff0a7b82 */ /* 0x000e220000000a00 */
[----:B------:R-:W1:Y:S01]  /*0640*/  LDCU.64 UR8, c[0x0][0x380] ;  /* 0x00007000ff0877ac */ /* 0x000e620008000a00 */
[C---:B------:R-:W-:Y:S02]  /*0650*/  IADD3 R3, PT, PT, R8.reuse, UR4, RZ ;  /* 0x0000000408037c10 */ /* 0x040fe4000fffe0ff */
[----:B------:R-:W-:Y:S02]  /*0660*/  IADD3 R6, P0, PT, R8, UR4, RZ ;  /* 0x0000000408067c10 */ /* 0x000fe4000ff1e0ff */
[----:B------:R-:W-:Y:S02]  /*0670*/  IADD3 R13, PT, PT, R9, UR4, RZ ;  /* 0x00000004090d7c10 */ /* 0x000fe4000fffe0ff */
[----:B------:R-:W2:Y:S01]  /*0680*/  LDC.64 R4, c[0x0][0x388] ;  /* 0x0000e200ff047b82 */ /* 0x000ea20000000a00 */
[----:B0-----:R-:W-:Y:S01]  /*0690*/  IMAD.WIDE.U32 R10, R3, 0x4, R10 ;  /* 0x00000004030a7825 */ /* 0x001fe200078e000a */
[----:B------:R-:W-:-:S02]  /*06a0*/  IADD3.X R3, PT, PT, RZ, RZ, RZ, P0, !PT ;  /* 0x000000ffff037210 */ /* 0x000fc400007fe4ff */
[C---:B-1----:R-:W-:Y:S02]  /*06b0*/  LEA R2, P0, R6.reuse, UR8, 0x2 ;  /* 0x0000000806027c11 */ /* 0x042fe4000f8010ff */
[----:B------:R-:W3:Y:S02]  /*06c0*/  LDG.E R15, desc[UR12][R10.64] ;  /* 0x0000000c0a0f7981 */ /* 0x000ee4000c1e1900 */
[----:B------:R-:W-:Y:S01]  /*06d0*/  LEA.HI.X R3, R6, UR9, R3, 0x2, P0 ;  /* 0x0000000906037c11 */ /* 0x000fe200080f1403 */
[----:B--2---:R-:W-:-:S04]  /*06e0*/  IMAD.WIDE R4, R13, 0x4, R4 ;  /* 0x000000040d047825 */ /* 0x004fc800078e0204 */
[----:B------:R-:W2:Y:S04]  /*06f0*/  LDG.E R18, desc[UR12][R2.64+0x4] ;  /* 0x0000040c02127981 */ /* 0x000ea8000c1e1900 */
[----:B------:R-:W3:Y:S04]  /*0700*/  LDG.E R16, desc[UR12][R4.64] ;  /* 0x0000000c04107981 */ /* 0x000ee8000c1e1900 */
[----:B------:R-:W2:Y:S04]  /*0710*/  LDG.E R17, desc[UR12][R4.64+0x4] ;  /* 0x0000040c04117981 */ /* 0x000ea8000c1e1900 */
[----:B------:R-:W4:Y:S04]  /*0720*/  LDG.E R19, desc[UR12][R4.64+0x8] ;  /* 0x0000080c04137981 */ /* 0x000f28000c1e1900 */
        /* <DEDUP_REMOVED lines=11> */
[----:B------:R-:W-:Y:S01]  /*07e0*/  UIADD3 UR4, UPT, UPT, UR4, 0x8, URZ ;  /* 0x0000000804047890 */ /* 0x000fe2000fffe0ff */
[----:B---3--:R-:W-:-:S04]  /*07f0*/  FFMA R15, R15, R16, R14 ;  /* 0x000000100f0f7223 */ /* 0x008fc8000000000e */
[----:B--2---:R-:W-:-:S04]  /*0800*/  FFMA R15, R18, R17, R15 ;  /* 0x00000011120f7223 */ /* 0x004fc8000000000f */
[----:B----4-:R-:W-:-:S04]  /*0810*/  FFMA R15, R20, R19, R15 ;  /* 0x00000013140f7223 */ /* 0x010fc8000000000f */
[----:B-----5:R-:W-:-:S04]  /*0820*/  FFMA R15, R22, R21, R15 ;  /* 0x00000015160f7223 */ /* 0x020fc8000000000f */
[----:B------:R-:W-:-:S04]  /*0830*/  FFMA R15, R24, R23, R15 ;  /* 0x00000017180f7223 */ /* 0x000fc8000000000f */
[----:B------:R-:W-:-:S04]  /*0840*/  FFMA R13, R12, R13, R15 ;  /* 0x0000000d0c0d7223 */ /* 0x000fc8000000000f */
[----:B------:R-:W-:-:S04]  /*0850*/  FFMA R11, R6, R11, R13 ;  /* 0x0000000b060b7223 */ /* 0x000fc8000000000d */
[----:B------:R-:W-:-:S07]  /*0860*/  FFMA R14, R10, R25, R11 ;  /* 0x000000190a0e7223 */ /* 0x000fce000000000b */
.L_x_3:
        /* <DEDUP_REMOVED lines=13> */
[----:B-1----:R-:W-:-:S03]  /*0940*/  LEA R2, P0, R6, UR6, 0x2 ;  /* 0x0000000606027c11 */ /* 0x002fc6000f8010ff */
[----:B------:R-:W3:Y:S01]  /*0950*/  LDG.E R11, desc[UR12][R10.64] ;  /* 0x0000000c0a0b7981 */ /* 0x000ee2000c1e1900 */
        /* <DEDUP_REMOVED lines=8> */
[----:B------:R-:W5:Y:S01]  /*09e0*/  LDG.E R18, desc[UR12][R4.64+0xc] ;  /* 0x00000c0c04127981 */ /* 0x000f62000c1e1900 */
[----:B------:R-:W-:Y:S01]  /*09f0*/  UIADD3 UR4, UPT, UPT, UR4, 0x4, URZ ;  /* 0x0000000404047890 */ /* 0x000fe2000fffe0ff */
[----:B---3--:R-:W-:-:S04]  /*0a00*/  FFMA R6, R11, R6, R14 ;  /* 0x000000060b067223 */ /* 0x008fc8000000000e */
[----:B--2---:R-:W-:-:S04]  /*0a10*/  FFMA R6, R13, R12, R6 ;  /* 0x0000000c0d067223 */ /* 0x004fc80000000006 */
[----:B----4-:R-:W-:-:S04]  /*0a20*/  FFMA R6, R15, R16, R6 ;  /* 0x000000100f067223 */ /* 0x010fc80000000006 */
[----:B-----5:R-:W-:-:S07]  /*0a30*/  FFMA R14, R17, R18, R6 ;  /* 0x00000012110e7223 */ /* 0x020fce0000000006 */
.L_x_4:
[----:B------:R-:W-:Y:S05]  /*0a40*/  BRA.U !UP1, `(.L_x_0) ;  /* 0x0000000109507547 */ /* 0x000fea000b800000 */
[----:B------:R-:W0:Y:S01]  /*0a50*/  LDC.64 R4, c[0x0][0x380] ;  /* 0x0000e000ff047b82 */ /* 0x000e220000000a00 */
[----:B------:R-:W-:Y:S01]  /*0a60*/  IADD3 R11, PT, PT, R8, UR4, RZ ;  /* 0x00000004080b7c10 */ /* 0x000fe2000fffe0ff */
[----:B------:R-:W-:-:S06]  /*0a70*/  UIADD3 UR5, UPT, UPT, -UR5, URZ, URZ ;  /* 0x000000ff05057290 */ /* 0x000fcc000fffe1ff */
[----:B------:R-:W1:Y:S01]  /*0a80*/  LDC.64 R2, c[0x0][0x388] ;  /* 0x0000e200ff027b82 */ /* 0x000e620000000a00 */
[----:B0-----:R-:W-:Y:S01]  /*0a90*/  IMAD.WIDE.U32 R4, R11, 0x4, R4 ;  /* 0x000000040b047825 */ /* 0x001fe200078e0004 */
[----:B------:R-:W-:Y:S02]  /*0aa0*/  IADD3 R11, PT, PT, R9, UR4, RZ ;  /* 0x00000004090b7c10 */ /* 0x000fe4000fffe0ff */
[----:B------:R-:W-:Y:S02]  /*0ab0*/  MOV R6, R4 ;  /* 0x0000000400067202 */ /* 0x000fe40000000f00 */
[----:B------:R-:W-:-:S07]  /*0ac0*/  MOV R13, R5 ;  /* 0x00000005000d7202 */ /* 0x000fce0000000f00 */
.L_x_5:
[----:B-1----:R-:W-:Y:S01]  /*0ad0*/  IMAD.WIDE R4, R11, 0x4, R2 ;  /* 0x000000040b047825 */ /* 0x002fe200078e0202 */
[----:B------:R-:W-:Y:S02]  /*0ae0*/  MOV R9, R13 ;  /* 0x0000000d00097202 */ /* 0x000fe40000000f00 */
[----:B------:R-:W-:-:S03]  /*0af0*/  MOV R8, R6 ;  /* 0x0000000600087202 */ /* 0x000fc60000000f00 */
[----:B------:R-:W2:Y:S04]  /*0b00*/  LDG.E R4, desc[UR12][R4.64] ;  /* 0x0000000c04047981 */ /* 0x000ea8000c1e1900 */
[----:B------:R-:W2:Y:S01]  /*0b10*/  LDG.E R9, desc[UR12][R8.64] ;  /* 0x0000000c08097981 */ /* 0x000ea2000c1e1900 */
[----:B------:R-:W-:Y:S01]  /*0b20*/  UIADD3 UR5, UPT, UPT, UR5, 0x1, URZ ;  /* 0x0000000105057890 */ /* 0x000fe2000fffe0ff */
[----:B------:R-:W-:Y:S02]  /*0b30*/  IADD3 R6, P0, PT, R6, 0x4, RZ ;  /* 0x0000000406067810 */ /* 0x000fe40007f1e0ff */
[----:B------:R-:W-:Y:S01]  /*0b40*/  IADD3 R11, PT, PT, R11, 0x1, RZ ;  /* 0x000000010b0b7810 */ /* 0x000fe20007ffe0ff */
[----:B------:R-:W-:Y:S01]  /*0b50*/  UISETP.NE.AND UP0, UPT, UR5, URZ, UPT ;  /* 0x000000ff0500728c */ /* 0x000fe2000bf05270 */
[----:B------:R-:W-:Y:S01]  /*0b60*/  IADD3.X R13, PT, PT, RZ, R13, RZ, P0, !PT ;  /* 0x0000000dff0d7210 */ /* 0x000fe200007fe4ff */
[----:B--2---:R-:W-:-:S07]  /*0b70*/  FFMA R14, R9, R4, R14 ;  /* 0x00000004090e7223 */ /* 0x004fce000000000e */
[----:B------:R-:W-:Y:S05]  /*0b80*/  BRA.U UP0, `(.L_x_5) ;  /* 0xfffffffd00d07547 */ /* 0x000fea000b83ffff */
.L_x_0:
[----:B------:R-:W0:Y:S01]  /*0b90*/  LDC.64 R2, c[0x0][0x390] ;  /* 0x0000e400ff027b82 */ /* 0x000e220000000a00 */
[----:B------:R-:W1:Y:S01]  /*0ba0*/  LDCU UR4, c[0x0][0x3a0] ;  /* 0x00007400ff0477ac */ /* 0x000e620008000800 */
[----:B------:R-:W-:Y:S01]  /*0bb0*/  IMAD R5, R0, UR11, R7 ;  /* 0x0000000b00057c24 */ /* 0x000fe2000f8e0207 */
[----:B------:R-:W-:Y:S01]  /*0bc0*/  ISETP.GT.AND P0, PT, R7, R0, PT ;  /* 0x000000000700720c */ /* 0x000fe20003f04270 */
[----:B-1----:R-:W-:Y:S02]  /*0bd0*/  FMUL R14, R14, UR4 ;  /* 0x000000040e0e7c20 */ /* 0x002fe40008400000 */
[----:B0-----:R-:W-:-:S03]  /*0be0*/  IMAD.WIDE R2, R5, 0x4, R2 ;  /* 0x0000000405027825 */ /* 0x001fc600078e0202 */
[----:B------:R-:W-:-:S05]  /*0bf0*/  FSEL R5, R14, -1.00000000000000000000e+09, !P0 ;  /* 0xce6e6b280e057808 */ /* 0x000fca0004000000 */
[----:B------:R-:W-:Y:S01]  /*0c00*/  STG.E desc[UR12][R2.64], R5 ;  /* 0x0000000502007986 */ /* 0x000fe2000c10190c */
[----:B------:R-:W-:Y:S05]  /*0c10*/  EXIT ;  /* 0x000000000000794d */ /* 0x000fea0003800000 */
.L_x_6:
[----:B------:R-:W-:-:S00]  /*0c20*/  BRA `(.L_x_6) ;  /* 0xfffffffc00fc7947 */ /* 0x000fc0000383ffff */
[----:B------:R-:W-:-:S00]  /*0c30*/  NOP ;  /* 0x0000000000007918 */ /* 0x000fc00000000000 */
        /* <DEDUP_REMOVED lines=12> */
.L_x_7:


//--------------------- .nv.shared.reserved.0     --------------------------
	.section	.nv.shared.reserved.0,"aw",@nobits
	.weak		__nv_reservedSMEM_offset_0_alias
	.size		__nv_reservedSMEM_offset_0_alias, 0, 64
	.other		__nv_reservedSMEM_offset_0_alias,@"STO_CUDA_RESERVED_SHARED STV_DEFAULT"
__nv_reservedSMEM_offset_0_alias:
	.zero		0
	.zero		64


//--------------------- .nv.constant0._Z9qk_kernelPKfS0_Pfiif --------------------------
	.section	.nv.constant0._Z9qk_kernelPKfS0_Pfiif,"a",@progbits
	.sectionflags	@""
	.align	4
.nv.constant0._Z9qk_kernelPKfS0_Pfiif:
	.zero		932


//--------------------- SYMBOLS --------------------------

	.type		.nv.reservedSmem.offset0,@object
	.size		.nv.reservedSmem.offset0,0x4
